	.headerflags	@"EF_CUDA_TEXMODE_UNIFIED EF_CUDA_64BIT_ADDRESS EF_CUDA_ACCELERATORS EF_CUDA_SM90 EF_CUDA_VIRTUAL_SM(EF_CUDA_SM90)"
	.elftype	@"ET_EXEC"


//--------------------- .nv.info                  --------------------------
	.section	.nv.info,"",@"SHT_CUDA_INFO"
	.align	4


	//----- nvinfo : EIATTR_REGCOUNT
	.align		4
        /*0000*/ 	.byte	0x04, 0x2f
        /*0002*/ 	.short	(.L_1 - .L_0)
	.align		4
.L_0:
        /*0004*/ 	.word	index@(triton_mm)
        /*0008*/ 	.word	0x00000030


	//----- nvinfo : EIATTR_MIN_STACK_SIZE
	.align		4
.L_1:
        /*000c*/ 	.byte	0x04, 0x12
        /*000e*/ 	.short	(.L_3 - .L_2)
	.align		4
.L_2:
        /*0010*/ 	.word	index@(triton_mm)
        /*0014*/ 	.word	0x00000000


	//----- nvinfo : EIATTR_FRAME_SIZE
	.align		4
.L_3:
        /*0018*/ 	.byte	0x04, 0x11
        /*001a*/ 	.short	(.L_5 - .L_4)
	.align		4
.L_4:
        /*001c*/ 	.word	index@(triton_mm)
        /*0020*/ 	.word	0x00000000


	//----- nvinfo : EIATTR_MIN_STACK_SIZE
	.align		4
.L_5:
        /*0024*/ 	.byte	0x04, 0x12
        /*0026*/ 	.short	(.L_7 - .L_6)
	.align		4
.L_6:
        /*0028*/ 	.word	index@(triton_mm)
        /*002c*/ 	.word	0x00000000
.L_7:


//--------------------- .nv.info.triton_mm        --------------------------
	.section	.nv.info.triton_mm,"",@"SHT_CUDA_INFO"
	.sectionflags	@""
	.align	4


	//----- nvinfo : EIATTR_CUDA_API_VERSION
	.align		4
        /*0000*/ 	.byte	0x04, 0x37
        /*0002*/ 	.short	(.L_9 - .L_8)
.L_8:
        /*0004*/ 	.word	0x0000007c


	//----- nvinfo : EIATTR_KPARAM_INFO
	.align		4
.L_9:
        /*0008*/ 	.byte	0x04, 0x17
        /*000a*/ 	.short	(.L_11 - .L_10)
.L_10:
        /*000c*/ 	.word	0x00000000
        /*0010*/ 	.short	0x0003
        /*0012*/ 	.short	0x0018
        /*0014*/ 	.byte	0x00, 0xf0, 0x11, 0x00


	//----- nvinfo : EIATTR_KPARAM_INFO
	.align		4
.L_11:
        /*0018*/ 	.byte	0x04, 0x17
        /*001a*/ 	.short	(.L_13 - .L_12)
.L_12:
        /*001c*/ 	.word	0x00000000
        /*0020*/ 	.short	0x0002
        /*0022*/ 	.short	0x0010
        /*0024*/ 	.byte	0x00, 0xf0, 0x21, 0x00


	//----- nvinfo : EIATTR_KPARAM_INFO
	.align		4
.L_13:
        /*0028*/ 	.byte	0x04, 0x17
        /*002a*/ 	.short	(.L_15 - .L_14)
.L_14:
        /*002c*/ 	.word	0x00000000
        /*0030*/ 	.short	0x0001
        /*0032*/ 	.short	0x0008
        /*0034*/ 	.byte	0x00, 0xf0, 0x21, 0x00


	//----- nvinfo : EIATTR_KPARAM_INFO
	.align		4
.L_15:
        /*0038*/ 	.byte	0x04, 0x17
        /*003a*/ 	.short	(.L_17 - .L_16)
.L_16:
        /*003c*/ 	.word	0x00000000
        /*0040*/ 	.short	0x0000
        /*0042*/ 	.short	0x0000
        /*0044*/ 	.byte	0x00, 0xf0, 0x21, 0x00


	//----- nvinfo : EIATTR_SPARSE_MMA_MASK
	.align		4
.L_17:
        /*0048*/ 	.byte	0x03, 0x50
        /*004a*/ 	.short	0x0000


	//----- nvinfo : EIATTR_MAXREG_COUNT
	.align		4
        /*004c*/ 	.byte	0x03, 0x1b
        /*004e*/ 	.short	0x00ff


	//----- nvinfo : EIATTR_EXIT_INSTR_OFFSETS
	.align		4
        /*0050*/ 	.byte	0x04, 0x1c
        /*0052*/ 	.short	(.L_19 - .L_18)


	//   ....[0]....
.L_18:
        /*0054*/ 	.word	0x00001240


	//   ....[1]....
        /*0058*/ 	.word	0x00001290


	//----- nvinfo : EIATTR_MAX_THREADS
	.align		4
.L_19:
        /*005c*/ 	.byte	0x04, 0x05
        /*005e*/ 	.short	(.L_21 - .L_20)
.L_20:
        /*0060*/ 	.word	0x00000080
        /*0064*/ 	.word	0x00000001
        /*0068*/ 	.word	0x00000001


	//----- nvinfo : EIATTR_CBANK_PARAM_SIZE
	.align		4
.L_21:
        /*006c*/ 	.byte	0x03, 0x19
        /*006e*/ 	.short	0x001c


	//----- nvinfo : EIATTR_PARAM_CBANK
	.align		4
        /*0070*/ 	.byte	0x04, 0x0a
        /*0072*/ 	.short	(.L_23 - .L_22)
	.align		4
.L_22:
        /*0074*/ 	.word	index@(.nv.constant0.triton_mm)
        /*0078*/ 	.short	0x0210
        /*007a*/ 	.short	0x001c


	//----- nvinfo : EIATTR_SW_WAR
	.align		4
.L_23:
        /*007c*/ 	.byte	0x04, 0x36
        /*007e*/ 	.short	(.L_25 - .L_24)
.L_24:
        /*0080*/ 	.word	0x00000008
.L_25:


//--------------------- .nv.callgraph             --------------------------
	.section	.nv.callgraph,"",@"SHT_CUDA_CALLGRAPH"
	.align	4
	.sectionentsize	8
	.align		4
        /*0000*/ 	.word	0x00000000
	.align		4
        /*0004*/ 	.word	0xffffffff
	.align		4
        /*0008*/ 	.word	0x00000000
	.align		4
        /*000c*/ 	.word	0xfffffffe
	.align		4
        /*0010*/ 	.word	0x00000000
	.align		4
        /*0014*/ 	.word	0xfffffffd
	.align		4
        /*0018*/ 	.word	0x00000000
	.align		4
        /*001c*/ 	.word	0xfffffffc


//--------------------- .text.triton_mm           --------------------------
	.section	.text.triton_mm,"ax",@progbits
	.sectionflags	@"SHF_BARRIERS=1"
	.align	128
        .global         triton_mm
        .type           triton_mm,@function
        .size           triton_mm,(.L_x_3 - triton_mm)
        .other          triton_mm,@"STO_CUDA_ENTRY STV_DEFAULT"
triton_mm:
.text.triton_mm:
[----:B------:R-:W1:Y:S08]  /*0000*/  LDC R1, c[0x0][0x28] ;  /* 0x00000a00ff017b82 */ /* 0x000e700000000800 */
[----:B------:R-:W2:Y:S01]  /*0010*/  S2UR UR16, SR_CTAID.X ;  /* 0x00000000001079c3 */ /* 0x000ea20000002500 */
[----:B------:R-:W-:Y:S01]  /*0020*/  ULDC.64 UR14, c[0x0][0x208] ;  /* 0x00008200000e7ab9 */ /* 0x000fe20000000a00 */
[----:B------:R-:W-:-:S02]  /*0030*/  CS2R R20, SRZ ;  /* 0x0000000000147805 */ /* 0x000fc4000001ff00 */
[----:B------:R-:W-:-:S04]  /*0040*/  CS2R R22, SRZ ;  /* 0x0000000000167805 */ /* 0x000fc8000001ff00 */
[----:B------:R-:W3:Y:S08]  /*0050*/  LDC.64 R38, c[0x0][0x210] ;  /* 0x00008400ff267b82 */ /* 0x000ef00000000a00 */
[----:B------:R-:W4:Y:S01]  /*0060*/  LDC.64 R36, c[0x0][0x218] ;  /* 0x00008600ff247b82 */ /* 0x000f220000000a00 */
[----:B--2---:R-:W-:-:S04]  /*0070*/  UIMAD.WIDE UR4, UR16, 0x2aaaaaab, URZ ;  /* 0x2aaaaaab100478a5 */ /* 0x004fc8000f8e023f */
[----:B------:R-:W-:-:S04]  /*0080*/  USHF.R.U32.HI UR4, URZ, 0x1f, UR5 ;  /* 0x0000001f3f047899 */ /* 0x000fc80008011605 */
[----:B------:R-:W-:-:S03]  /*0090*/  ULEA.HI.SX32 UR7, UR5, UR4, 0x1a ;  /* 0x0000000405077291 */ /* 0x000fc6000f8fd23f */
[----:B------:R-:W-:Y:S01]  /*00a0*/  UMOV UR4, 0xfffffff8 ;  /* 0xfffffff800047882 */ /* 0x000fe20000000000 */
[----:B------:R-:W-:Y:S02]  /*00b0*/  UIMAD UR9, UR7, -0x180, UR16 ;  /* 0xfffffe80070978a4 */ /* 0x000fe4000f8e0210 */
[----:B------:R-:W-:-:S04]  /*00c0*/  UIMAD UR4, UR7, UR4, 0x1 ;  /* 0x00000001070474a4 */ /* 0x000fc8000f8e0204 */
[----:B------:R-:W-:Y:S01]  /*00d0*/  UISETP.LT.AND UP0, UPT, UR4, 0x8, UPT ;  /* 0x000000080400788c */ /* 0x000fe2000bf01270 */
[----:B------:R-:W-:-:S03]  /*00e0*/  IMAD.U32 R4, RZ, RZ, UR9 ;  /* 0x00000009ff047e24 */ /* 0x000fc6000f8e00ff */
[----:B------:R-:W-:Y:S02]  /*00f0*/  USEL UR8, UR4, 0x8, UP0 ;  /* 0x0000000804087887 */ /* 0x000fe40008000000 */
[----:B------:R-:W-:Y:S01]  /*0100*/  IABS R4, R4 ;  /* 0x0000000400047213 */ /* 0x000fe20000000000 */
[----:B------:R-:W-:Y:S01]  /*0110*/  UMOV UR4, URZ ;  /* 0x0000003f00047c82 */ /* 0x000fe20008000000 */
[----:B------:R-:W-:Y:S02]  /*0120*/  ULOP3.LUT UR9, UR9, UR8, URZ, 0x3c, !UPT ;  /* 0x0000000809097292 */ /* 0x000fe4000f8e3c3f */
[----:B------:R-:W-:Y:S01]  /*0130*/  IMAD.U32 R3, RZ, RZ, UR8 ;  /* 0x00000008ff037e24 */ /* 0x000fe2000f8e00ff */
[----:B------:R-:W-:-:S04]  /*0140*/  R2UR UR12, R4 ;  /* 0x00000000040c72ca */ /* 0x000fc800000e0000 */
[-C--:B------:R-:W-:Y:S02]  /*0150*/  IABS R0, R3.reuse ;  /* 0x0000000300007213 */ /* 0x080fe40000000000 */
[----:B------:R-:W-:Y:S02]  /*0160*/  IABS R3, R3 ;  /* 0x0000000300037213 */ /* 0x000fe40000000000 */
[----:B------:R-:W-:-:S13]  /*0170*/  R2UR UR17, R0 ;  /* 0x00000000001172ca */ /* 0x000fda00000e0000 */
[----:B------:R-:W2:Y:S08]  /*0180*/  I2F.RP R0, UR17 ;  /* 0x0000001100007d06 */ /* 0x000eb00008209400 */
[----:B--2---:R-:W2:Y:S02]  /*0190*/  MUFU.RCP R0, R0 ;  /* 0x0000000000007308 */ /* 0x004ea40000001000 */
[----:B--2---:R-:W-:-:S02]  /*01a0*/  VIADD R2, R0, 0xffffffe ;  /* 0x0ffffffe00027836 */ /* 0x004fc40000000000 */
[----:B------:R-:W-:-:S04]  /*01b0*/  IMAD.MOV R0, RZ, RZ, -R3 ;  /* 0x000000ffff007224 */ /* 0x000fc800078e0a03 */
[----:B------:R-:W2:Y:S01]  /*01c0*/  F2I.FTZ.U32.TRUNC.NTZ R2, R2 ;  /* 0x0000000200027305 */ /* 0x000ea2000021f000 */
[----:B------:R-:W-:Y:S02]  /*01d0*/  R2UR UR13, R0 ;  /* 0x00000000000d72ca */ /* 0x000fe400000e0000 */
[----:B------:R-:W5:Y:S01]  /*01e0*/  S2R R0, SR_TID.X ;  /* 0x0000000000007919 */ /* 0x000f620000002100 */
[----:B--2---:R-:W-:-:S13]  /*01f0*/  R2UR UR5, R2 ;  /* 0x00000000020572ca */ /* 0x004fda00000e0000 */
[----:B------:R-:W-:-:S04]  /*0200*/  UIADD3 UR6, URZ, -UR5, URZ ;  /* 0x800000053f067290 */ /* 0x000fc8000fffe03f */
[----:B------:R-:W-:Y:S01]  /*0210*/  UIMAD UR6, UR6, UR17, URZ ;  /* 0x00000011060672a4 */ /* 0x000fe2000f8e023f */
[----:B-1---5:R-:W-:-:S03]  /*0220*/  IMAD.SHL.U32 R2, R0, 0x4, RZ ;  /* 0x0000000400027824 */ /* 0x022fc600078e00ff */
[----:B------:R-:W-:Y:S01]  /*0230*/  UIMAD.WIDE.U32 UR4, UR5, UR6, UR4 ;  /* 0x00000006050472a5 */ /* 0x000fe2000f8e0004 */
[--C-:B------:R-:W-:Y:S01]  /*0240*/  SHF.R.U32.HI R3, RZ, 0x1, R0.reuse ;  /* 0x00000001ff037819 */ /* 0x100fe20000011600 */
[----:B------:R-:W-:Y:S01]  /*0250*/  IMAD.SHL.U32 R29, R0, 0x8, RZ ;  /* 0x00000008001d7824 */ /* 0x000fe200078e00ff */
[----:B------:R-:W-:Y:S01]  /*0260*/  ULDC UR6, c[0x0][0x228] ;  /* 0x00008a0000067ab9 */ /* 0x000fe20000000800 */
[----:B------:R-:W-:Y:S02]  /*0270*/  SHF.R.U32.HI R5, RZ, 0x3, R0 ;  /* 0x00000003ff057819 */ /* 0x000fe40000011600 */
[----:B------:R-:W-:Y:S01]  /*0280*/  LOP3.LUT R3, R2, 0x18, R3, 0x48, !PT ;  /* 0x0000001802037812 */ /* 0x000fe200078e4803 */
[----:B------:R-:W-:Y:S01]  /*0290*/  UMOV UR10, UR5 ;  /* 0x00000005000a7c82 */ /* 0x000fe20008000000 */
[----:B------:R-:W-:Y:S01]  /*02a0*/  LOP3.LUT R27, R2, 0x1c, RZ, 0xc0, !PT ;  /* 0x0000001c021b7812 */ /* 0x000fe200078ec0ff */
[----:B------:R-:W-:Y:S01]  /*02b0*/  UIMAD.WIDE.U32 UR4, UR10, UR12, URZ ;  /* 0x0000000c0a0472a5 */ /* 0x000fe2000f8e003f */
[----:B------:R-:W-:Y:S01]  /*02c0*/  LOP3.LUT R3, R3, 0x4, R2, 0xf8, !PT ;  /* 0x0000000403037812 */ /* 0x000fe200078ef802 */
[----:B------:R-:W-:Y:S01]  /*02d0*/  USHF.R.U32.HI UR4, URZ, 0x1f, UR6 ;  /* 0x0000001f3f047899 */ /* 0x000fe20008011606 */
[----:B------:R-:W-:-:S02]  /*02e0*/  SGXT.U32 R2, R5, 0x4 ;  /* 0x000000040502781a */ /* 0x000fc40000000000 */
[----:B------:R-:W-:Y:S02]  /*02f0*/  LOP3.LUT R28, R29, 0x18, RZ, 0xc0, !PT ;  /* 0x000000181d1c7812 */ /* 0x000fe400078ec0ff */
[----:B------:R-:W-:Y:S01]  /*0300*/  UMOV UR11, UR5 ;  /* 0x00000005000b7c82 */ /* 0x000fe20008000000 */
[----:B------:R-:W-:Y:S01]  /*0310*/  UIADD3 UR5, UR4, UR6, URZ ;  /* 0x0000000604057290 */ /* 0x000fe2000fffe03f */
[----:B------:R-:W-:Y:S01]  /*0320*/  IMAD R26, R2, 0x20, R3 ;  /* 0x00000020021a7824 */ /* 0x000fe200078e0203 */
[----:B------:R-:W-:Y:S01]  /*0330*/  UIMAD UR12, UR11, UR13, UR12 ;  /* 0x0000000d0b0c72a4 */ /* 0x000fe2000f8e020c */
[--C-:B------:R-:W-:Y:S01]  /*0340*/  SHF.R.U32.HI R2, RZ, 0x2, R0.reuse ;  /* 0x00000002ff027819 */ /* 0x100fe20000011600 */
[----:B------:R-:W-:Y:S01]  /*0350*/  ULOP3.LUT UR4, UR4, UR6, URZ, 0xc0, !UPT ;  /* 0x0000000604047292 */ /* 0x000fe2000f8ec03f */
[----:B------:R-:W-:Y:S01]  /*0360*/  LOP3.LUT R3, R29, 0x18, R0, 0x48, !PT ;  /* 0x000000181d037812 */ /* 0x000fe200078e4800 */
[----:B------:R-:W-:Y:S01]  /*0370*/  UISETP.GT.U32.AND UP1, UPT, UR17, UR12, UPT ;  /* 0x0000000c1100728c */ /* 0x000fe2000bf24070 */
[----:B------:R-:W-:Y:S01]  /*0380*/  SGXT.U32 R2, R2, 0x5 ;  /* 0x000000050202781a */ /* 0x000fe20000000000 */
[----:B------:R-:W-:Y:S01]  /*0390*/  USHF.R.S32.HI UR5, URZ, 0x1, UR5 ;  /* 0x000000013f057899 */ /* 0x000fe20008011405 */
[----:B------:R-:W-:Y:S01]  /*03a0*/  SHF.R.U32.HI R31, RZ, 0x4, R0 ;  /* 0x00000004ff1f7819 */ /* 0x000fe20000011600 */
[----:B------:R-:W-:Y:S01]  /*03b0*/  IMAD.SHL.U32 R10, R3, 0x2, RZ ;  /* 0x00000002030a7824 */ /* 0x000fe200078e00ff */
[----:B------:R-:W-:Y:S01]  /*03c0*/  LOP3.LUT R3, R2, 0x20, RZ, 0xfc, !PT ;  /* 0x0000002002037812 */ /* 0x000fe200078efcff */
[----:B------:R-:W-:Y:S01]  /*03d0*/  UIADD3 UR6, UR5, -UR4, URZ ;  /* 0x8000000405067290 */ /* 0x000fe2000fffe03f */
[----:B------:R-:W-:Y:S01]  /*03e0*/  LOP3.LUT R30, R0, 0x1f, RZ, 0xc0, !PT ;  /* 0x0000001f001e7812 */ /* 0x000fe200078ec0ff */
[--C-:B------:R-:W-:Y:S01]  /*03f0*/  IMAD R11, R2, 0x40, R10.reuse ;  /* 0x00000040020b7824 */ /* 0x100fe200078e020a */
[----:B------:R-:W-:Y:S01]  /*0400*/  SGXT.U32 R31, R31, 0x1 ;  /* 0x000000011f1f781a */ /* 0x000fe20000000000 */
[----:B------:R-:W-:Y:S01]  /*0410*/  USHF.L.U32 UR6, UR6, 0x1, URZ ;  /* 0x0000000106067899 */ /* 0x000fe2000800063f */
[----:B------:R-:W-:Y:S01]  /*0420*/  IMAD R3, R3, 0x40, R10 ;  /* 0x0000004003037824 */ /* 0x000fe200078e020a */
[----:B------:R-:W-:Y:S01]  /*0430*/  @!UP1 UIADD3 UR12, UR12, -UR17, URZ ;  /* 0x800000110c0c9290 */ /* 0x000fe2000fffe03f */
[----:B------:R-:W-:Y:S01]  /*0440*/  LOP3.LUT R25, R0, 0x7, RZ, 0xc0, !PT ;  /* 0x0000000700197812 */ /* 0x000fe200078ec0ff */
[----:B------:R-:W-:Y:S01]  /*0450*/  @!UP1 UIADD3 UR11, UR11, 0x1, URZ ;  /* 0x000000010b0b9890 */ /* 0x000fe2000fffe03f */
[----:B------:R-:W-:Y:S01]  /*0460*/  SHF.R.U32.HI R44, RZ, 0x1, R0 ;  /* 0x00000001ff2c7819 */ /* 0x000fe20000011600 */
[----:B------:R-:W-:Y:S01]  /*0470*/  UISETP.GE.U32.AND UP0, UPT, UR12, UR17, UPT ;  /* 0x000000110c00728c */ /* 0x000fe2000bf06070 */
[----:B------:R-:W-:Y:S01]  /*0480*/  ISETP.GE.AND P1, PT, R27, UR6, PT ;  /* 0x000000061b007c0c */ /* 0x000fe2000bf26270 */
[----:B------:R-:W-:Y:S01]  /*0490*/  UISETP.GE.AND UP1, UPT, UR9, URZ, UPT ;  /* 0x0000003f0900728c */ /* 0x000fe2000bf26270 */
[----:B------:R-:W-:-:S02]  /*04a0*/  ISETP.LT.AND P0, PT, RZ, UR6, PT ;  /* 0x00000006ff007c0c */ /* 0x000fc4000bf01270 */
[----:B------:R-:W-:Y:S01]  /*04b0*/  SEL R4, RZ, 0x8, P1 ;  /* 0x00000008ff047807 */ /* 0x000fe20000800000 */
[----:B------:R-:W-:Y:S01]  /*04c0*/  UMOV UR9, 0x400 ;  /* 0x0000040000097882 */ /* 0x000fe20000000000 */
[----:B------:R-:W1:Y:S01]  /*04d0*/  S2UR UR12, SR_CgaCtaId ;  /* 0x00000000000c79c3 */ /* 0x000e620000008800 */
[----:B------:R-:W-:Y:S02]  /*04e0*/  ISETP.GE.AND P2, PT, R28, UR6, PT ;  /* 0x000000061c007c0c */ /* 0x000fe4000bf46270 */
[----:B------:R-:W-:Y:S01]  /*04f0*/  SEL R4, R4, RZ, P0 ;  /* 0x000000ff04047207 */ /* 0x000fe20000000000 */
[----:B------:R-:W-:Y:S01]  /*0500*/  @UP0 UIADD3 UR11, UR11, 0x1, URZ ;  /* 0x000000010b0b0890 */ /* 0x000fe2000fffe03f */
[----:B------:R-:W-:Y:S01]  /*0510*/  SGXT.U32 R44, R44, 0x2 ;  /* 0x000000022c2c781a */ /* 0x000fe20000000000 */
[----:B------:R-:W-:Y:S01]  /*0520*/  UISETP.NE.AND UP0, UPT, UR8, URZ, UPT ;  /* 0x0000003f0800728c */ /* 0x000fe2000bf05270 */
[----:B------:R-:W-:Y:S01]  /*0530*/  ISETP.NE.U32.AND P1, PT, R4, RZ, PT ;  /* 0x000000ff0400720c */ /* 0x000fe20003f25070 */
[----:B------:R-:W-:Y:S01]  /*0540*/  ULOP3.LUT UR8, URZ, UR8, URZ, 0x33, !UPT ;  /* 0x000000083f087292 */ /* 0x000fe2000f8e333f */
[----:B------:R-:W-:Y:S01]  /*0550*/  SHF.R.U32.HI R24, RZ, 0x3, R0 ;  /* 0x00000003ff187819 */ /* 0x000fe20000011600 */
[----:B------:R-:W-:-:S02]  /*0560*/  @!UP1 UIADD3 UR11, -UR11, URZ, URZ ;  /* 0x0000003f0b0b9290 */ /* 0x000fc4000fffe13f */
[----:B------:R-:W-:Y:S01]  /*0570*/  UISETP.GE.AND UP1, UPT, UR6, 0x1, UPT ;  /* 0x000000010600788c */ /* 0x000fe2000bf26270 */
[----:B------:R-:W-:Y:S01]  /*0580*/  SGXT.U32 R24, R24, 0x2 ;  /* 0x000000021818781a */ /* 0x000fe20000000000 */
[----:B------:R-:W-:-:S04]  /*0590*/  USEL UR11, UR8, UR11, !UP0 ;  /* 0x0000000b080b7287 */ /* 0x000fc8000c000000 */
[----:B------:R-:W-:-:S06]  /*05a0*/  USHF.L.U32 UR11, UR11, 0x6, URZ ;  /* 0x000000060b0b7899 */ /* 0x000fcc000800063f */
[----:B------:R-:W-:Y:S01]  /*05b0*/  IMAD.U32 R7, RZ, RZ, UR11 ;  /* 0x0000000bff077e24 */ /* 0x000fe2000f8e00ff */
[----:B------:R-:W-:Y:S01]  /*05c0*/  LOP3.LUT R6, R2, UR11, RZ, 0xfc, !PT ;  /* 0x0000000b02067c12 */ /* 0x000fe2000f8efcff */
[----:B-1----:R-:W-:-:S03]  /*05d0*/  UPRMT UR9, UR12, 0x654, UR9 ;  /* 0x000006540c097896 */ /* 0x002fc60008000009 */
[----:B------:R-:W-:Y:S01]  /*05e0*/  LOP3.LUT R7, R7, 0x20, R2, 0xfe, !PT ;  /* 0x0000002007077812 */ /* 0x000fe200078efe02 */
[----:B------:R-:W-:Y:S01]  /*05f0*/  IMAD.HI R8, R6, 0x2aaaaaab, RZ ;  /* 0x2aaaaaab06087827 */ /* 0x000fe200078e02ff */
[----:B------:R-:W-:Y:S02]  /*0600*/  SEL R2, RZ, 0x10, P2 ;  /* 0x00000010ff027807 */ /* 0x000fe40001000000 */
[----:B------:R-:W-:Y:S01]  /*0610*/  LEA R26, R26, UR9, 0x1 ;  /* 0x000000091a1a7c11 */ /* 0x000fe2000f8e08ff */
[----:B------:R-:W-:Y:S01]  /*0620*/  IMAD.HI R4, R7, 0x2aaaaaab, RZ ;  /* 0x2aaaaaab07047827 */ /* 0x000fe200078e02ff */
[----:B------:R-:W-:-:S03]  /*0630*/  SHF.R.U32.HI R9, RZ, 0x1f, R8 ;  /* 0x0000001fff097819 */ /* 0x000fc60000011608 */
[----:B------:R-:W-:Y:S01]  /*0640*/  VIADD R3, R3, UR9 ;  /* 0x0000000903037c36 */ /* 0x000fe20008000000 */
[----:B------:R-:W-:Y:S02]  /*0650*/  SHF.R.U32.HI R5, RZ, 0x1f, R4 ;  /* 0x0000001fff057819 */ /* 0x000fe40000011604 */
[----:B------:R-:W-:Y:S02]  /*0660*/  LEA.HI R9, R8, R9, RZ, 0x17 ;  /* 0x0000000908097211 */ /* 0x000fe400078fb8ff */
[----:B------:R-:W-:Y:S02]  /*0670*/  SEL R8, R2, RZ, P0 ;  /* 0x000000ff02087207 */ /* 0x000fe40000000000 */
[----:B------:R-:W-:Y:S01]  /*0680*/  LEA.HI R2, R4, R5, RZ, 0x17 ;  /* 0x0000000504027211 */ /* 0x000fe200078fb8ff */
[----:B------:R-:W-:Y:S01]  /*0690*/  IMAD R9, R9, -0xc00, R6 ;  /* 0xfffff40009097824 */ /* 0x000fe200078e0206 */
[----:B------:R-:W-:Y:S01]  /*06a0*/  ISETP.NE.U32.AND P0, PT, R8, RZ, PT ;  /* 0x000000ff0800720c */ /* 0x000fe20003f05070 */
[----:B---3--:R-:W-:Y:S01]  /*06b0*/  IMAD.WIDE.U32 R4, R27, 0x2, R38 ;  /* 0x000000021b047825 */ /* 0x008fe200078e0026 */
[----:B------:R-:W-:-:S03]  /*06c0*/  SHF.R.U32.HI R6, RZ, 0x5, R0 ;  /* 0x00000005ff067819 */ /* 0x000fc60000011600 */
[----:B------:R-:W-:Y:S01]  /*06d0*/  IMAD R2, R2, -0xc00, R7 ;  /* 0xfffff40002027824 */ /* 0x000fe200078e0207 */
[----:B------:R-:W-:Y:S01]  /*06e0*/  @!PT LDS RZ, [RZ] ;  /* 0x00000000fffff984 */ /* 0x000fe20000000800 */
[----:B------:R-:W-:Y:S01]  /*06f0*/  @!PT LDS RZ, [RZ] ;  /* 0x00000000fffff984 */ /* 0x000fe20000000800 */
[----:B------:R-:W-:Y:S01]  /*0700*/  @!PT LDS RZ, [RZ] ;  /* 0x00000000fffff984 */ /* 0x000fe20000000800 */
[----:B------:R1:W-:Y:S01]  /*0710*/  LDGSTS.E.64 [R26], desc[UR14][R4.64], P1 ;  /* 0x00000000041a7fae */ /* 0x0003e20008921a4e */
[----:B------:R-:W-:Y:S01]  /*0720*/  IMAD.SHL.U32 R34, R9, 0x100, RZ ;  /* 0x0000010009227824 */ /* 0x000fe200078e00ff */
[----:B------:R-:W-:Y:S01]  /*0730*/  SGXT.U32 R6, R6, 0x2 ;  /* 0x000000020606781a */ /* 0x000fe20000000000 */
[----:B------:R-:W-:Y:S01]  /*0740*/  IMAD.SHL.U32 R33, R2, 0x100, RZ ;  /* 0x0000010002217824 */ /* 0x000fe200078e00ff */
[----:B------:R-:W0:Y:S01]  /*0750*/  LDGDEPBAR ;  /* 0x00000000000079af */ /* 0x000e220000000000 */
[----:B------:R-:W-:Y:S01]  /*0760*/  VIADD R2, R11, UR9 ;  /* 0x000000090b027c36 */ /* 0x000fe20008000000 */
[----:B------:R-:W-:Y:S01]  /*0770*/  LOP3.LUT R43, R34, 0x18, R29, 0xf8, !PT ;  /* 0x00000018222b7812 */ /* 0x000fe200078ef81d */
[----:B------:R-:W-:Y:S01]  /*0780*/  IMAD.SHL.U32 R7, R31, 0x20, RZ ;  /* 0x000000201f077824 */ /* 0x000fe200078e00ff */
[----:B------:R-:W-:Y:S02]  /*0790*/  LOP3.LUT R41, R33, 0x18, R29, 0xf8, !PT ;  /* 0x0000001821297812 */ /* 0x000fe400078ef81d */
[----:B------:R-:W-:Y:S01]  /*07a0*/  CS2R R10, SRZ ;  /* 0x00000000000a7805 */ /* 0x000fe2000001ff00 */
[----:B----4-:R-:W-:Y:S01]  /*07b0*/  IMAD.WIDE R42, R43, 0x2, R36 ;  /* 0x000000022b2a7825 */ /* 0x010fe200078e0224 */
[----:B-1----:R-:W-:-:S03]  /*07c0*/  SHF.R.U32.HI R5, RZ, 0x3, R30 ;  /* 0x00000003ff057819 */ /* 0x002fc6000001161e */
[----:B------:R-:W-:Y:S01]  /*07d0*/  IMAD.WIDE R40, R41, 0x2, R36 ;  /* 0x0000000229287825 */ /* 0x000fe200078e0224 */
[----:B------:R1:W-:Y:S01]  /*07e0*/  LDGSTS.E.BYPASS.128 [R2+0x400], desc[UR14][R42.64], P0 ;  /* 0x004000002a027fae */ /* 0x0003e20008101c4e */
[----:B------:R-:W-:Y:S02]  /*07f0*/  SGXT.U32 R5, R5, 0x1 ;  /* 0x000000010505781a */ /* 0x000fe40000000000 */
[----:B------:R-:W-:Y:S01]  /*0800*/  IMAD.SHL.U32 R4, R6, 0x8, RZ ;  /* 0x0000000806047824 */ /* 0x000fe200078e00ff */
[----:B------:R1:W-:Y:S01]  /*0810*/  LDGSTS.E.BYPASS.128 [R3+0x400], desc[UR14][R40.64], P0 ;  /* 0x0040000028037fae */ /* 0x0003e20008101c4e */
[----:B------:R-:W-:Y:S01]  /*0820*/  PLOP3.LUT P0, PT, PT, PT, UP1, 0x80, 0x0 ;  /* 0x000000000000781c */ /* 0x000fe20003f0f018 */
[C---:B------:R-:W-:Y:S01]  /*0830*/  IMAD R32, R5.reuse, 0x8, R25 ;  /* 0x0000000805207824 */ /* 0x040fe200078e0219 */
[----:B------:R-:W-:Y:S01]  /*0840*/  LOP3.LUT R5, R5, R44, RZ, 0x3c, !PT ;  /* 0x0000002c05057212 */ /* 0x000fe200078e3cff */
[----:B------:R-:W0:Y:S01]  /*0850*/  LDGDEPBAR ;  /* 0x00000000000079af */ /* 0x000e220000000000 */
[----:B------:R-:W-:Y:S01]  /*0860*/  LOP3.LUT R35, R7, R4, RZ, 0xfc, !PT ;  /* 0x0000000407237212 */ /* 0x000fe200078efcff */
[----:B------:R-:W-:Y:S01]  /*0870*/  IMAD.SHL.U32 R32, R32, 0x20, RZ ;  /* 0x0000002020207824 */ /* 0x000fe200078e00ff */
[----:B------:R-:W-:Y:S01]  /*0880*/  LOP3.LUT R7, R31, R44, RZ, 0x3c, !PT ;  /* 0x0000002c1f077212 */ /* 0x000fe200078e3cff */
[----:B------:R-:W-:Y:S01]  /*0890*/  IMAD.SHL.U32 R5, R5, 0x10, RZ ;  /* 0x0000001005057824 */ /* 0x000fe200078e00ff */
[----:B------:R-:W-:Y:S01]  /*08a0*/  LOP3.LUT R35, R35, 0x7, R0, 0xf8, !PT ;  /* 0x0000000723237812 */ /* 0x000fe200078ef800 */
[----:B------:R-:W-:-:S02]  /*08b0*/  IMAD.SHL.U32 R32, R32, 0x2, RZ ;  /* 0x0000000220207824 */ /* 0x000fc400078e00ff */
[----:B------:R-:W-:Y:S02]  /*08c0*/  IMAD.SHL.U32 R7, R7, 0x10, RZ ;  /* 0x0000001007077824 */ /* 0x000fe400078e00ff */
[----:B------:R-:W-:-:S03]  /*08d0*/  IMAD.SHL.U32 R8, R35, 0x40, RZ ;  /* 0x0000004023087824 */ /* 0x000fc600078e00ff */
[----:B------:R-:W-:Y:S02]  /*08e0*/  LOP3.LUT R7, R7, R32, RZ, 0xfc, !PT ;  /* 0x0000002007077212 */ /* 0x000fe400078efcff */
[----:B------:R-:W-:Y:S02]  /*08f0*/  LOP3.LUT R5, R5, R8, RZ, 0xfc, !PT ;  /* 0x0000000805057212 */ /* 0x000fe400078efcff */
[----:B------:R-:W-:Y:S01]  /*0900*/  CS2R R8, SRZ ;  /* 0x0000000000087805 */ /* 0x000fe2000001ff00 */
[----:B------:R-:W-:-:S04]  /*0910*/  DEPBAR.LE SB0, 0x0 ;  /* 0x000080000000791a */ /* 0x000fc80000000000 */
[----:B------:R-:W-:Y:S06]  /*0920*/  BAR.SYNC.DEFER_BLOCKING 0x0 ;  /* 0x0000000000007b1d */ /* 0x000fec0000010000 */
[----:B------:R1:W2:Y:S04]  /*0930*/  LDSM.16.M88.4 R12, [R7+UR9] ;  /* 0x00000009070c783b */ /* 0x0002a80008000200 */
[----:B------:R1:W3:Y:S02]  /*0940*/  LDSM.16.M88.4 R16, [R5+UR9+0x400] ;  /* 0x000400090510783b */ /* 0x0002e40008000200 */
[----:B-1----:R-:W-:Y:S05]  /*0950*/  @!P0 BRA `(.L_x_0) ;  /* 0x0000000400948947 */ /* 0x002fea0003800000 */
[----:B------:R-:W-:Y:S01]  /*0960*/  LOP3.LUT R31, R44, 0x2, R31, 0x1e, !PT ;  /* 0x000000022c1f7812 */ /* 0x000fe200078e1e1f */
[----:B------:R-:W-:Y:S01]  /*0970*/  IMAD.SHL.U32 R35, R35, 0x40, RZ ;  /* 0x0000004023237824 */ /* 0x000fe200078e00ff */
[----:B------:R-:W-:Y:S01]  /*0980*/  LOP3.LUT R44, R44, 0x2, R24, 0x1e, !PT ;  /* 0x000000022c2c7812 */ /* 0x000fe200078e1e18 */
[----:B--23--:R-:W-:Y:S01]  /*0990*/  HMMA.16816.F32.BF16 R8, R12, R16, RZ ;  /* 0x000000100c08723c */ /* 0x00cfe200000418ff */
[----:B------:R-:W-:Y:S01]  /*09a0*/  UIADD3 UR12, UR6, -0x20, URZ ;  /* 0xffffffe0060c7890 */ /* 0x000fe2000fffe03f */
[----:B------:R-:W-:Y:S01]  /*09b0*/  IMAD.SHL.U32 R31, R31, 0x10, RZ ;  /* 0x000000101f1f7824 */ /* 0x000fe200078e00ff */
[----:B------:R-:W-:Y:S01]  /*09c0*/  UISETP.GT.U32.AND UP1, UPT, UR6, 0x20, UPT ;  /* 0x000000200600788c */ /* 0x000fe2000bf24070 */
[----:B------:R-:W-:Y:S02]  /*09d0*/  IMAD.SHL.U32 R44, R44, 0x10, RZ ;  /* 0x000000102c2c7824 */ /* 0x000fe400078e00ff */
[----:B------:R-:W-:Y:S01]  /*09e0*/  HMMA.16816.F32.BF16 R12, R12, R18, RZ ;  /* 0x000000120c0c723c */ /* 0x000fe200000418ff */
[----:B------:R-:W-:-:S02]  /*09f0*/  LOP3.LUT R32, R31, R32, RZ, 0xfc, !PT ;  /* 0x000000201f207212 */ /* 0x000fc400078efcff */
[----:B------:R-:W-:Y:S01]  /*0a00*/  LOP3.LUT R31, R44, R35, RZ, 0xfc, !PT ;  /* 0x000000232c1f7212 */ /* 0x000fe200078efcff */
[C---:B------:R-:W-:Y:S01]  /*0a10*/  IMAD.WIDE.U32 R44, R27.reuse, 0x2, R38 ;  /* 0x000000021b2c7825 */ /* 0x040fe200078e0026 */
[----:B------:R-:W-:Y:S01]  /*0a20*/  ISETP.GE.AND P0, PT, R27, UR12, PT ;  /* 0x0000000c1b007c0c */ /* 0x000fe2000bf06270 */
[----:B------:R-:W-:Y:S01]  /*0a30*/  LDSM.16.M88.4 R16, [R32+UR9] ;  /* 0x000000092010783b */ /* 0x000fe20008000200 */
[----:B------:R-:W-:Y:S01]  /*0a40*/  PLOP3.LUT P1, PT, PT, PT, UP1, 0x80, 0x0 ;  /* 0x000000000000781c */ /* 0x000fe20003f2f018 */
[----:B------:R-:W-:Y:S02]  /*0a50*/  UISETP.GE.U32.AND UP1, UPT, UR6, 0x21, UPT ;  /* 0x000000210600788c */ /* 0x000fe4000bf26070 */
[----:B------:R-:W2:Y:S08]  /*0a60*/  LDSM.16.M88.4 R20, [R31+UR9+0x400] ;  /* 0x000400091f14783b */ /* 0x000eb00008000200 */
[----:B--2---:R-:W-:Y:S07]  /*0a70*/  HMMA.16816.F32.BF16 R8, R16, R20, R8 ;  /* 0x000000141008723c */ /* 0x004fee0000041808 */
[----:B------:R-:W-:-:S04]  /*0a80*/  SEL R20, RZ, 0x8, P0 ;  /* 0x00000008ff147807 */ /* 0x000fc80000000000 */
[----:B------:R-:W-:Y:S01]  /*0a90*/  SEL R20, R20, RZ, P1 ;  /* 0x000000ff14147207 */ /* 0x000fe20000800000 */
[----:B------:R-:W-:Y:S03]  /*0aa0*/  BAR.SYNC.DEFER_BLOCKING 0x0 ;  /* 0x0000000000007b1d */ /* 0x000fe60000010000 */
[----:B------:R-:W-:-:S13]  /*0ab0*/  ISETP.NE.U32.AND P0, PT, R20, RZ, PT ;  /* 0x000000ff1400720c */ /* 0x000fda0003f05070 */
[----:B------:R-:W-:Y:S01]  /*0ac0*/  @!PT LDS RZ, [RZ] ;  /* 0x00000000fffff984 */ /* 0x000fe20000000800 */
[----:B------:R-:W-:Y:S01]  /*0ad0*/  @!PT LDS RZ, [RZ] ;  /* 0x00000000fffff984 */ /* 0x000fe20000000800 */
[----:B------:R-:W-:Y:S01]  /*0ae0*/  @!PT LDS RZ, [RZ] ;  /* 0x00000000fffff984 */ /* 0x000fe20000000800 */
[----:B------:R2:W-:Y:S01]  /*0af0*/  LDGSTS.E.64 [R26], desc[UR14][R44.64+0x40], P0 ;  /* 0x000000402c1a7fae */ /* 0x0005e20008121a4e */
[----:B------:R-:W-:-:S03]  /*0b00*/  ISETP.GE.AND P0, PT, R28, UR12, PT ;  /* 0x0000000c1c007c0c */ /* 0x000fc6000bf06270 */
[----:B------:R-:W0:Y:S01]  /*0b10*/  LDGDEPBAR ;  /* 0x00000000000079af */ /* 0x000e220000000000 */
[----:B------:R-:W-:-:S04]  /*0b20*/  SEL R20, RZ, 0x10, P0 ;  /* 0x00000010ff147807 */ /* 0x000fc80000000000 */
[----:B------:R-:W-:-:S04]  /*0b30*/  SEL R20, R20, RZ, P1 ;  /* 0x000000ff14147207 */ /* 0x000fc80000800000 */
[----:B------:R-:W-:Y:S02]  /*0b40*/  ISETP.NE.U32.AND P0, PT, R20, RZ, PT ;  /* 0x000000ff1400720c */ /* 0x000fe40003f05070 */
[----:B------:R-:W-:Y:S11]  /*0b50*/  HMMA.16816.F32.BF16 R20, R16, R22, R12 ;  /* 0x000000161014723c */ /* 0x000ff6000004180c */
[----:B------:R2:W-:Y:S04]  /*0b60*/  LDGSTS.E.BYPASS.128 [R2+0x400], desc[UR14][R42.64+0x40], P0 ;  /* 0x004000402a027fae */ /* 0x0005e80008101c4e */
[----:B------:R2:W-:Y:S01]  /*0b70*/  LDGSTS.E.BYPASS.128 [R3+0x400], desc[UR14][R40.64+0x40], P0 ;  /* 0x0040004028037fae */ /* 0x0005e20008101c4e */
[----:B------:R-:W-:-:S03]  /*0b80*/  PLOP3.LUT P0, PT, PT, PT, UP1, 0x80, 0x0 ;  /* 0x000000000000781c */ /* 0x000fc60003f0f018 */
[----:B------:R-:W0:Y:S01]  /*0b90*/  LDGDEPBAR ;  /* 0x00000000000079af */ /* 0x000e220000000000 */
[----:B------:R-:W-:-:S04]  /*0ba0*/  DEPBAR.LE SB0, 0x0 ;  /* 0x000080000000791a */ /* 0x000fc80000000000 */
[----:B------:R-:W-:Y:S06]  /*0bb0*/  BAR.SYNC.DEFER_BLOCKING 0x0 ;  /* 0x0000000000007b1d */ /* 0x000fec0000010000 */
[----:B------:R2:W3:Y:S04]  /*0bc0*/  LDSM.16.M88.4 R12, [R7+UR9] ;  /* 0x00000009070c783b */ /* 0x0004e80008000200 */
[----:B------:R2:W4:Y:S01]  /*0bd0*/  LDSM.16.M88.4 R16, [R5+UR9+0x400] ;  /* 0x000400090510783b */ /* 0x0005220008000200 */
[----:B------:R-:W-:Y:S05]  /*0be0*/  @!P0 BRA `(.L_x_0) ;  /* 0x0000000000f08947 */ /* 0x000fea0003800000 */
[C---:B------:R-:W-:Y:S01]  /*0bf0*/  IMAD.IADD R35, R28.reuse, 0x1, R33 ;  /* 0x000000011c237824 */ /* 0x040fe200078e0221 */
[----:B------:R-:W-:Y:S01]  /*0c00*/  USHF.L.U32 UR4, UR4, 0x1, URZ ;  /* 0x0000000104047899 */ /* 0x000fe2000800063f */
[----:B-12---:R-:W-:Y:S02]  /*0c10*/  IMAD.IADD R41, R28, 0x1, R34 ;  /* 0x000000011c297824 */ /* 0x006fe400078e0222 */
[----:B------:R-:W-:Y:S01]  /*0c20*/  IMAD.WIDE R34, R35, 0x2, R36 ;  /* 0x0000000223227825 */ /* 0x000fe200078e0224 */
[----:B------:R-:W-:-:S03]  /*0c30*/  ULEA UR4, UR5, -UR4, 0x1 ;  /* 0x8000000405047291 */ /* 0x000fc6000f8e083f */
[----:B------:R-:W-:Y:S01]  /*0c40*/  IMAD.WIDE.U32 R38, R25, 0x8, R38 ;  /* 0x0000000819267825 */ /* 0x000fe200078e0026 */
[----:B------:R-:W-:Y:S01]  /*0c50*/  IADD3 R34, P0, R34, 0x80, RZ ;  /* 0x0000008022227810 */ /* 0x000fe20007f1e0ff */
[----:B------:R-:W-:Y:S02]  /*0c60*/  UIADD3 UR4, UR4, -0x40, URZ ;  /* 0xffffffc004047890 */ /* 0x000fe4000fffe03f */
[----:B------:R-:W-:Y:S01]  /*0c70*/  IMAD.WIDE R40, R41, 0x2, R36 ;  /* 0x0000000229287825 */ /* 0x000fe200078e0224 */
[----:B------:R-:W-:Y:S01]  /*0c80*/  IADD3 R38, P2, R38, 0x80, RZ ;  /* 0x0000008026267810 */ /* 0x000fe20007f5e0ff */
[----:B------:R-:W-:Y:S02]  /*0c90*/  UMOV UR5, 0x20 ;  /* 0x0000002000057882 */ /* 0x000fe40000000000 */
[----:B------:R-:W-:Y:S01]  /*0ca0*/  IMAD.X R33, RZ, RZ, R35, P0 ;  /* 0x000000ffff217224 */ /* 0x000fe200000e0623 */
[----:B------:R-:W-:Y:S01]  /*0cb0*/  IADD3 R36, P1, R40, 0x80, RZ ;  /* 0x0000008028247810 */ /* 0x000fe20007f3e0ff */
[----:B------:R-:W-:-:S04]  /*0cc0*/  IMAD.X R37, RZ, RZ, R39, P2 ;  /* 0x000000ffff257224 */ /* 0x000fc800010e0627 */
[----:B------:R-:W-:-:S08]  /*0cd0*/  IMAD.X R35, RZ, RZ, R41, P1 ;  /* 0x000000ffff237224 */ /* 0x000fd000008e0629 */
.L_x_1:
[----:B------:R-:W-:Y:S01]  /*0ce0*/  UISETP.GE.AND UP1, UPT, UR5, UR12, UPT ;  /* 0x0000000c0500728c */ /* 0x000fe2000bf26270 */
[----:B------:R-:W-:Y:S01]  /*0cf0*/  ISETP.GE.AND P0, PT, R27, UR4, PT ;  /* 0x000000041b007c0c */ /* 0x000fe2000bf06270 */
[----:B--234-:R-:W-:Y:S01]  /*0d00*/  HMMA.16816.F32.BF16 R8, R12, R16, R8 ;  /* 0x000000100c08723c */ /* 0x01cfe20000041808 */
[----:B-1----:R-:W-:Y:S01]  /*0d10*/  IMAD.MOV.U32 R40, RZ, RZ, R36 ;  /* 0x000000ffff287224 */ /* 0x002fe200078e0024 */
[----:B------:R-:W-:Y:S01]  /*0d20*/  UIADD3 UR5, UR5, 0x20, URZ ;  /* 0x0000002005057890 */ /* 0x000fe2000fffe03f */
[----:B------:R-:W-:Y:S01]  /*0d30*/  IMAD.MOV.U32 R41, RZ, RZ, R35 ;  /* 0x000000ffff297224 */ /* 0x000fe200078e0023 */
[----:B------:R-:W-:Y:S02]  /*0d40*/  PLOP3.LUT P1, PT, PT, PT, UP1, 0x80, 0x0 ;  /* 0x000000000000781c */ /* 0x000fe40003f2f018 */
[----:B------:R-:W-:Y:S01]  /*0d50*/  HMMA.16816.F32.BF16 R20, R12, R18, R20 ;  /* 0x000000120c14723c */ /* 0x000fe20000041814 */
[----:B------:R-:W-:Y:S01]  /*0d60*/  SEL R16, RZ, 0x8, P0 ;  /* 0x00000008ff107807 */ /* 0x000fe20000000000 */
[----:B------:R-:W-:Y:S01]  /*0d70*/  LDSM.16.M88.4 R12, [R32+UR9] ;  /* 0x00000009200c783b */ /* 0x000fe20008000200 */
[----:B------:R-:W-:Y:S01]  /*0d80*/  ISETP.GE.AND P0, PT, R28, UR4, PT ;  /* 0x000000041c007c0c */ /* 0x000fe2000bf06270 */
[----:B------:R-:W-:Y:S01]  /*0d90*/  UISETP.GE.AND UP1, UPT, UR5, UR6, UPT ;  /* 0x000000060500728c */ /* 0x000fe2000bf26270 */
[----:B------:R-:W-:Y:S01]  /*0da0*/  SEL R16, R16, RZ, !P1 ;  /* 0x000000ff10107207 */ /* 0x000fe20004800000 */
[----:B------:R-:W-:Y:S01]  /*0db0*/  UIADD3 UR4, UR4, -0x20, URZ ;  /* 0xffffffe004047890 */ /* 0x000fe2000fffe03f */
[----:B------:R-:W-:-:S02]  /*0dc0*/  SEL R39, RZ, 0x10, P0 ;  /* 0x00000010ff277807 */ /* 0x000fc40000000000 */
[----:B------:R-:W-:Y:S02]  /*0dd0*/  ISETP.NE.U32.AND P0, PT, R16, RZ, PT ;  /* 0x000000ff1000720c */ /* 0x000fe40003f05070 */
[----:B------:R-:W1:Y:S01]  /*0de0*/  LDSM.16.M88.4 R16, [R31+UR9+0x400] ;  /* 0x000400091f10783b */ /* 0x000e620008000200 */
[----:B------:R-:W-:Y:S01]  /*0df0*/  SEL R39, R39, RZ, !P1 ;  /* 0x000000ff27277207 */ /* 0x000fe20004800000 */
[----:B------:R-:W-:Y:S03]  /*0e00*/  BAR.SYNC.DEFER_BLOCKING 0x0 ;  /* 0x0000000000007b1d */ /* 0x000fe60000010000 */
[----:B------:R-:W-:Y:S01]  /*0e10*/  ISETP.NE.U32.AND P1, PT, R39, RZ, PT ;  /* 0x000000ff2700720c */ /* 0x000fe20003f25070 */
[----:B------:R-:W-:Y:S01]  /*0e20*/  IMAD.MOV.U32 R39, RZ, RZ, R37 ;  /* 0x000000ffff277224 */ /* 0x000fe200078e0025 */
[----:B------:R-:W-:-:S04]  /*0e30*/  PLOP3.LUT P3, PT, PT, PT, UP1, 0x80, 0x0 ;  /* 0x000000000000781c */ /* 0x000fc80003f6f018 */
[----:B------:R-:W-:Y:S01]  /*0e40*/  @!PT LDS RZ, [RZ] ;  /* 0x00000000fffff984 */ /* 0x000fe20000000800 */
[----:B------:R-:W-:Y:S01]  /*0e50*/  @!PT LDS RZ, [RZ] ;  /* 0x00000000fffff984 */ /* 0x000fe20000000800 */
[----:B------:R-:W-:Y:S01]  /*0e60*/  @!PT LDS RZ, [RZ] ;  /* 0x00000000fffff984 */ /* 0x000fe20000000800 */
[----:B------:R2:W-:Y:S04]  /*0e70*/  LDGSTS.E.64 [R26], desc[UR14][R38.64], P0 ;  /* 0x00000000261a7fae */ /* 0x0005e80008121a4e */
[----:B------:R-:W0:Y:S04]  /*0e80*/  LDGDEPBAR ;  /* 0x00000000000079af */ /* 0x000e280000000000 */
[----:B------:R3:W-:Y:S01]  /*0e90*/  LDGSTS.E.BYPASS.128 [R2+0x400], desc[UR14][R40.64], P1 ;  /* 0x0040000028027fae */ /* 0x0007e20008901c4e */
[----:B--2---:R-:W-:Y:S01]  /*0ea0*/  IADD3 R38, P2, R38, 0x40, RZ ;  /* 0x0000004026267810 */ /* 0x004fe20007f5e0ff */
[----:B-1----:R-:W-:Y:S04]  /*0eb0*/  HMMA.16816.F32.BF16 R8, R12, R16, R8 ;  /* 0x000000100c08723c */ /* 0x002fe80000041808 */
[----:B------:R-:W-:-:S02]  /*0ec0*/  IMAD.X R37, RZ, RZ, R37, P2 ;  /* 0x000000ffff257224 */ /* 0x000fc400010e0625 */
[----:B------:R-:W-:Y:S01]  /*0ed0*/  HMMA.16816.F32.BF16 R20, R12, R18, R20 ;  /* 0x000000120c14723c */ /* 0x000fe20000041814 */
[----:B---3--:R-:W-:Y:S01]  /*0ee0*/  IMAD.MOV.U32 R40, RZ, RZ, R34 ;  /* 0x000000ffff287224 */ /* 0x008fe200078e0022 */
[----:B------:R-:W-:Y:S01]  /*0ef0*/  IADD3 R34, P0, R34, 0x40, RZ ;  /* 0x0000004022227810 */ /* 0x000fe20007f1e0ff */
[----:B------:R-:W-:-:S04]  /*0f00*/  IMAD.MOV.U32 R41, RZ, RZ, R33 ;  /* 0x000000ffff297224 */ /* 0x000fc800078e0021 */
[----:B------:R-:W-:Y:S01]  /*0f10*/  IMAD.X R33, RZ, RZ, R33, P0 ;  /* 0x000000ffff217224 */ /* 0x000fe200000e0621 */
[----:B------:R1:W-:Y:S01]  /*0f20*/  LDGSTS.E.BYPASS.128 [R3+0x400], desc[UR14][R40.64], P1 ;  /* 0x0040000028037fae */ /* 0x0003e20008901c4e */
[----:B------:R-:W-:-:S03]  /*0f30*/  IADD3 R36, P1, R36, 0x40, RZ ;  /* 0x0000004024247810 */ /* 0x000fc60007f3e0ff */
[----:B------:R-:W0:Y:S02]  /*0f40*/  LDGDEPBAR ;  /* 0x00000000000079af */ /* 0x000e240000000000 */
[----:B------:R-:W-:Y:S01]  /*0f50*/  IMAD.X R35, RZ, RZ, R35, P1 ;  /* 0x000000ffff237224 */ /* 0x000fe200008e0623 */
[----:B------:R-:W-:-:S04]  /*0f60*/  DEPBAR.LE SB0, 0x0 ;  /* 0x000080000000791a */ /* 0x000fc80000000000 */
[----:B------:R-:W-:Y:S06]  /*0f70*/  BAR.SYNC.DEFER_BLOCKING 0x0 ;  /* 0x0000000000007b1d */ /* 0x000fec0000010000 */
[----:B------:R1:W2:Y:S04]  /*0f80*/  LDSM.16.M88.4 R12, [R7+UR9] ;  /* 0x00000009070c783b */ /* 0x0002a80008000200 */
[----:B------:R1:W3:Y:S01]  /*0f90*/  LDSM.16.M88.4 R16, [R5+UR9+0x400] ;  /* 0x000400090510783b */ /* 0x0002e20008000200 */
[----:B------:R-:W-:Y:S05]  /*0fa0*/  @!P3 BRA `(.L_x_1) ;  /* 0xfffffffc004cb947 */ /* 0x000fea000383ffff */
.L_x_0:
[----:B-12---:R-:W-:Y:S01]  /*0fb0*/  IABS R2, UR16 ;  /* 0x0000001000027c13 */ /* 0x006fe20008000000 */
[----:B------:R-:W-:Y:S01]  /*0fc0*/  UISETP.GE.AND UP2, UPT, UR16, URZ, UPT ;  /* 0x0000003f1000728c */ /* 0x000fe2000bf46270 */
[----:B------:R-:W-:-:S04]  /*0fd0*/  DEPBAR.LE SB0, 0x0 ;  /* 0x000080000000791a */ /* 0x000fc80000000000 */
[----:B------:R-:W-:Y:S01]  /*0fe0*/  R2UR UR6, R2 ;  /* 0x00000000020672ca */ /* 0x000fe200000e0000 */
[----:B------:R-:W-:Y:S01]  /*0ff0*/  IMAD.SHL.U32 R3, R0, 0x2, RZ ;  /* 0x0000000200037824 */ /* 0x000fe200078e00ff */
[----:B------:R-:W-:Y:S01]  /*1000*/  SHF.R.U32.HI R30, RZ, 0x2, R30 ;  /* 0x00000002ff1e7819 */ /* 0x000fe2000001161e */
[----:B------:R-:W-:Y:S01]  /*1010*/  IMAD.U32 R2, RZ, RZ, UR11 ;  /* 0x0000000bff027e24 */ /* 0x000fe2000f8e00ff */
[----:B------:R-:W-:Y:S01]  /*1020*/  F2FP.BF16.F32.PACK_AB R8, R9, R8 ;  /* 0x000000080908723e */ /* 0x000fe200000010ff */
[----:B------:R-:W-:Y:S01]  /*1030*/  IMAD.SHL.U32 R5, R6, 0x4, RZ ;  /* 0x0000000406057824 */ /* 0x000fe200078e00ff */
[----:B------:R-:W-:Y:S02]  /*1040*/  LOP3.LUT R3, R4, 0x6, R3, 0xf8, !PT ;  /* 0x0000000604037812 */ /* 0x000fe400078ef803 */
[----:B------:R-:W-:Y:S02]  /*1050*/  F2FP.BF16.F32.PACK_AB R10, R11, R10 ;  /* 0x0000000a0b0a723e */ /* 0x000fe400000010ff */
[----:B------:R-:W-:Y:S01]  /*1060*/  F2FP.BF16.F32.PACK_AB R20, R21, R20 ;  /* 0x000000141514723e */ /* 0x000fe200000010ff */
[----:B------:R-:W-:Y:S01]  /*1070*/  IMAD R3, R30, 0x48, R3 ;  /* 0x000000481e037824 */ /* 0x000fe200078e0203 */
[----:B------:R-:W-:Y:S01]  /*1080*/  F2FP.BF16.F32.PACK_AB R22, R23, R22 ;  /* 0x000000161716723e */ /* 0x000fe200000010ff */
[----:B------:R-:W-:Y:S01]  /*1090*/  UIMAD.WIDE.U32 UR4, UR10, UR6, URZ ;  /* 0x000000060a0472a5 */ /* 0x000fe2000f8e003f */
[----:B------:R-:W-:-:S02]  /*10a0*/  SHF.R.U32.HI R0, RZ, 0x3, R0 ;  /* 0x00000003ff007819 */ /* 0x000fc40000011600 */
[----:B------:R-:W-:Y:S01]  /*10b0*/  LEA R3, R3, UR9, 0x1 ;  /* 0x0000000903037c11 */ /* 0x000fe2000f8e08ff */
[----:B------:R-:W-:Y:S01]  /*10c0*/  UIMAD UR5, UR5, UR13, UR6 ;  /* 0x0000000d050572a4 */ /* 0x000fe2000f8e0206 */
[----:B------:R-:W-:Y:S01]  /*10d0*/  BAR.SYNC.DEFER_BLOCKING 0x0 ;  /* 0x0000000000007b1d */ /* 0x000fe20000010000 */
[----:B------:R-:W-:Y:S02]  /*10e0*/  SGXT.U32 R0, R0, 0x4 ;  /* 0x000000040000781a */ /* 0x000fe40000000000 */
[----:B------:R-:W-:Y:S01]  /*10f0*/  UISETP.GT.U32.AND UP1, UPT, UR17, UR5, UPT ;  /* 0x000000051100728c */ /* 0x000fe2000bf24070 */
[----:B------:R-:W-:Y:S02]  /*1100*/  LOP3.LUT R29, R2, 0x38, R29, 0xf8, !PT ;  /* 0x00000038021d7812 */ /* 0x000fe400078ef81d */
[----:B------:R-:W-:-:S05]  /*1110*/  LOP3.LUT R24, R5, R24, RZ, 0xfc, !PT ;  /* 0x0000001805187212 */ /* 0x000fca00078efcff */
[----:B------:R-:W-:-:S03]  /*1120*/  IMAD R24, R24, 0x9, R25 ;  /* 0x0000000918187824 */ /* 0x000fc600078e0219 */
[----:B------:R-:W-:-:S04]  /*1130*/  @!UP1 UIADD3 UR5, UR5, -UR17, URZ ;  /* 0x8000001105059290 */ /* 0x000fc8000fffe03f */
[----:B------:R-:W-:Y:S01]  /*1140*/  UISETP.GT.U32.AND UP1, UPT, UR17, UR5, UPT ;  /* 0x000000051100728c */ /* 0x000fe2000bf24070 */
[----:B------:R1:W-:Y:S04]  /*1150*/  STS [R3], R8 ;  /* 0x0000000803007388 */ /* 0x0003e80000000800 */
[----:B------:R1:W-:Y:S06]  /*1160*/  STS [R3+0x480], R10 ;  /* 0x0004800a03007388 */ /* 0x0003ec0000000800 */
[----:B------:R-:W-:Y:S01]  /*1170*/  @!UP1 UIADD3 UR5, UR5, -UR17, URZ ;  /* 0x8000001105059290 */ /* 0x000fe2000fffe03f */
[----:B------:R1:W-:Y:S03]  /*1180*/  STS [R3+0x40], R20 ;  /* 0x0000401403007388 */ /* 0x0003e60000000800 */
[----:B------:R-:W-:Y:S01]  /*1190*/  @!UP2 UIADD3 UR5, -UR5, URZ, URZ ;  /* 0x0000003f0505a290 */ /* 0x000fe2000fffe13f */
[----:B------:R1:W-:Y:S03]  /*11a0*/  STS [R3+0x4c0], R22 ;  /* 0x0004c01603007388 */ /* 0x0003e60000000800 */
[----:B------:R-:W-:-:S04]  /*11b0*/  USEL UR5, UR8, UR5, !UP0 ;  /* 0x0000000508057287 */ /* 0x000fc8000c000000 */
[----:B------:R-:W-:-:S04]  /*11c0*/  ULEA UR5, UR7, UR5, 0x3 ;  /* 0x0000000507057291 */ /* 0x000fc8000f8e183f */
[----:B------:R-:W-:-:S06]  /*11d0*/  USHF.L.U32 UR5, UR5, 0x4, URZ ;  /* 0x0000000405057899 */ /* 0x000fcc000800063f */
[----:B------:R-:W-:Y:S01]  /*11e0*/  LOP3.LUT R0, R0, UR5, RZ, 0xfc, !PT ;  /* 0x0000000500007c12 */ /* 0x000fe2000f8efcff */
[----:B------:R-:W-:Y:S03]  /*11f0*/  BAR.SYNC.DEFER_BLOCKING 0x0 ;  /* 0x0000000000007b1d */ /* 0x000fe60000010000 */
[----:B------:R-:W-:Y:S01]  /*1200*/  ISETP.GE.AND P0, PT, R0, 0x1, PT ;  /* 0x000000010000780c */ /* 0x000fe20003f06270 */
[----:B------:R-:W-:-:S03]  /*1210*/  IMAD.SHL.U32 R0, R24, 0x8, RZ ;  /* 0x0000000818007824 */ /* 0x000fc600078e00ff */
[----:B------:R-:W-:Y:S02]  /*1220*/  ISETP.LT.AND P0, PT, R29, 0xc00, !P0 ;  /* 0x00000c001d00780c */ /* 0x000fe40004701270 */
[----:B------:R-:W-:-:S11]  /*1230*/  LEA R0, R0, UR9, 0x1 ;  /* 0x0000000900007c11 */ /* 0x000fd6000f8e08ff */
[----:B-1----:R-:W-:Y:S05]  /*1240*/  @!P0 EXIT ;  /* 0x000000000000894d */ /* 0x002fea0003800000 */
[----:B------:R-:W1:Y:S01]  /*1250*/  LDS.128 R4, [R0] ;  /* 0x0000000000047984 */ /* 0x000e620000000c00 */
[----:B------:R-:W2:Y:S02]  /*1260*/  LDC.64 R2, c[0x0][0x220] ;  /* 0x00008800ff027b82 */ /* 0x000ea40000000a00 */
[----:B--2---:R-:W-:-:S05]  /*1270*/  IMAD.WIDE R2, R29, 0x2, R2 ;  /* 0x000000021d027825 */ /* 0x004fca00078e0202 */
[----:B-1----:R-:W-:Y:S01]  /*1280*/  STG.E.128 desc[UR14][R2.64], R4 ;  /* 0x0000000402007986 */ /* 0x002fe2000c101d0e */
[----:B------:R-:W-:Y:S05]  /*1290*/  EXIT ;  /* 0x000000000000794d */ /* 0x000fea0003800000 */
.L_x_2:
[----:B------:R-:W-:-:S00]  /*12a0*/  BRA `(.L_x_2) ;  /* 0xfffffffc00fc7947 */ /* 0x000fc0000383ffff */
[----:B------:R-:W-:-:S00]  /*12b0*/  NOP ;  /* 0x0000000000007918 */ /* 0x000fc00000000000 */
        /* <DEDUP_REMOVED lines=12> */
.L_x_3:


//--------------------- .nv.shared.triton_mm      --------------------------
	.section	.nv.shared.triton_mm,"aw",@nobits
	.sectionflags	@""
	.align	16
	.zero		1024


//--------------------- .nv.constant0.triton_mm   --------------------------
	.section	.nv.constant0.triton_mm,"a",@progbits
	.sectionflags	@""
	.align	4
.nv.constant0.triton_mm:
	.zero		556
